//
// Generated by NVIDIA NVVM Compiler
//
// Compiler Build ID: CL-36424714
// Cuda compilation tools, release 13.0, V13.0.88
// Based on NVVM 20.0.0
//

.version 9.0
.target sm_100
.address_size 64

	// .globl	_Z3addPiS_S_i

.visible .entry _Z3addPiS_S_i(
	.param .u64 .ptr .align 1 _Z3addPiS_S_i_param_0,
	.param .u64 .ptr .align 1 _Z3addPiS_S_i_param_1,
	.param .u64 .ptr .align 1 _Z3addPiS_S_i_param_2,
	.param .u32 _Z3addPiS_S_i_param_3
)
{
	.reg .pred 	%p<7>;
	.reg .b32 	%r<46>;
	.reg .b64 	%rd<25>;

	ld.param.u64 	%rd4, [_Z3addPiS_S_i_param_0];
	ld.param.u64 	%rd5, [_Z3addPiS_S_i_param_1];
	ld.param.u64 	%rd6, [_Z3addPiS_S_i_param_2];
	ld.param.u32 	%r12, [_Z3addPiS_S_i_param_3];
	cvta.to.global.u64 	%rd1, %rd6;
	cvta.to.global.u64 	%rd2, %rd5;
	cvta.to.global.u64 	%rd3, %rd4;
	mov.u32 	%r13, %tid.x;
	mov.u32 	%r14, %ctaid.x;
	mov.u32 	%r15, %ntid.x;
	mad.lo.s32 	%r44, %r14, %r15, %r13;
	mov.u32 	%r16, %nctaid.x;
	mul.lo.s32 	%r2, %r16, %r15;
	setp.ge.s32 	%p1, %r44, %r12;
	@%p1 bra 	$L__BB0_7;
	add.s32 	%r17, %r44, %r2;
	max.s32 	%r18, %r12, %r17;
	setp.lt.s32 	%p2, %r17, %r12;
	selp.u32 	%r19, 1, 0, %p2;
	add.s32 	%r20, %r17, %r19;
	sub.s32 	%r21, %r18, %r20;
	div.u32 	%r22, %r21, %r2;
	add.s32 	%r3, %r22, %r19;
	and.b32  	%r23, %r3, 3;
	setp.eq.s32 	%p3, %r23, 3;
	@%p3 bra 	$L__BB0_4;
	add.s32 	%r24, %r3, 1;
	and.b32  	%r25, %r24, 3;
	neg.s32 	%r42, %r25;
$L__BB0_3:
	.pragma "nounroll";
	mul.wide.s32 	%rd7, %r44, 4;
	add.s64 	%rd8, %rd1, %rd7;
	add.s64 	%rd9, %rd2, %rd7;
	add.s64 	%rd10, %rd3, %rd7;
	ld.global.u32 	%r26, [%rd10];
	ld.global.u32 	%r27, [%rd9];
	add.s32 	%r28, %r27, %r26;
	st.global.u32 	[%rd8], %r28;
	add.s32 	%r44, %r44, %r2;
	add.s32 	%r42, %r42, 1;
	setp.ne.s32 	%p4, %r42, 0;
	@%p4 bra 	$L__BB0_3;
$L__BB0_4:
	setp.lt.u32 	%p5, %r3, 3;
	@%p5 bra 	$L__BB0_7;
	mul.wide.s32 	%rd15, %r2, 4;
	shl.b32 	%r41, %r2, 2;
$L__BB0_6:
	mul.wide.s32 	%rd11, %r44, 4;
	add.s64 	%rd12, %rd3, %rd11;
	ld.global.u32 	%r29, [%rd12];
	add.s64 	%rd13, %rd2, %rd11;
	ld.global.u32 	%r30, [%rd13];
	add.s32 	%r31, %r30, %r29;
	add.s64 	%rd14, %rd1, %rd11;
	st.global.u32 	[%rd14], %r31;
	add.s64 	%rd16, %rd12, %rd15;
	ld.global.u32 	%r32, [%rd16];
	add.s64 	%rd17, %rd13, %rd15;
	ld.global.u32 	%r33, [%rd17];
	add.s32 	%r34, %r33, %r32;
	add.s64 	%rd18, %rd14, %rd15;
	st.global.u32 	[%rd18], %r34;
	add.s64 	%rd19, %rd16, %rd15;
	ld.global.u32 	%r35, [%rd19];
	add.s64 	%rd20, %rd17, %rd15;
	ld.global.u32 	%r36, [%rd20];
	add.s32 	%r37, %r36, %r35;
	add.s64 	%rd21, %rd18, %rd15;
	st.global.u32 	[%rd21], %r37;
	add.s64 	%rd22, %rd19, %rd15;
	ld.global.u32 	%r38, [%rd22];
	add.s64 	%rd23, %rd20, %rd15;
	ld.global.u32 	%r39, [%rd23];
	add.s32 	%r40, %r39, %r38;
	add.s64 	%rd24, %rd21, %rd15;
	st.global.u32 	[%rd24], %r40;
	add.s32 	%r44, %r41, %r44;
	setp.lt.s32 	%p6, %r44, %r12;
	@%p6 bra 	$L__BB0_6;
$L__BB0_7:
	ret;

}


// ===== COMPILED SASS (sm_100) =====

	.target	sm_100

	.elftype	@"ET_EXEC"


//--------------------- .note.nv.tkinfo           --------------------------
	.section	.note.nv.tkinfo,"",@"SHT_NOTE"
	.sectionflags	@"SHF_NOTE_NV_TKINFO"
	.tkinfo
        /*0018*/ 	.word	0x00000002
        /*0030*/ 	.string	""
        /*0030*/ 	.string	"ptxas"
        /*0030*/ 	.string	"Cuda compilation tools, release 13.0, V13.0.88"
        /*0030*/ 	.string	"Build cuda_13.0.r13.0/compiler.36424714_0"
        /*0030*/ 	.string	"-arch sm_100 -m 64 "



//--------------------- .note.nv.cuinfo           --------------------------
	.section	.note.nv.cuinfo,"",@"SHT_NOTE"
	.sectionflags	@"SHF_NOTE_NV_CUINFO"
        /*0018*/ 	.short	0x0002
        /*001a*/ 	.short	0x0064
        /*001c*/ 	.short	0x0082
	.zero		2


//--------------------- .nv.info                  --------------------------
	.section	.nv.info,"",@"SHT_CUDA_INFO"
	.align	4


	//----- nvinfo : EIATTR_REGCOUNT
	.align		4
        /*0000*/ 	.byte	0x04, 0x2f
        /*0002*/ 	.short	(.L_1 - .L_0)
	.align		4
.L_0:
        /*0004*/ 	.word	index@(_Z3addPiS_S_i)
        /*0008*/ 	.word	0x0000001a


	//----- nvinfo : EIATTR_FRAME_SIZE
	.align		4
.L_1:
        /*000c*/ 	.byte	0x04, 0x11
        /*000e*/ 	.short	(.L_3 - .L_2)
	.align		4
.L_2:
        /*0010*/ 	.word	index@(_Z3addPiS_S_i)
        /*0014*/ 	.word	0x00000000


	//----- nvinfo : EIATTR_MIN_STACK_SIZE
	.align		4
.L_3:
        /*0018*/ 	.byte	0x04, 0x12
        /*001a*/ 	.short	(.L_5 - .L_4)
	.align		4
.L_4:
        /*001c*/ 	.word	index@(_Z3addPiS_S_i)
        /*0020*/ 	.word	0x00000000
.L_5:


//--------------------- .nv.compat                --------------------------
	.section	.nv.compat,"",@"SHT_CUDA_COMPAT_INFO"
	.align	4
        /*0000*/ 	.byte	0x02, 0x09, 0x00, 0x00, 0x02, 0x02, 0x01, 0x00, 0x02, 0x05, 0x05, 0x00, 0x03, 0x07, 0x01, 0x01
        /*0010*/ 	.byte	0x02, 0x03, 0x00, 0x00, 0x02, 0x06, 0x01, 0x00, 0x04, 0x0b, 0x08, 0x00, 0x09, 0x00, 0x00, 0x00
        /*0020*/ 	.byte	0x00, 0x00, 0x00, 0x00


//--------------------- .nv.info._Z3addPiS_S_i    --------------------------
	.section	.nv.info._Z3addPiS_S_i,"",@"SHT_CUDA_INFO"
	.sectionflags	@""
	.align	4


	//----- nvinfo : EIATTR_CUDA_API_VERSION
	.align		4
        /*0000*/ 	.byte	0x04, 0x37
        /*0002*/ 	.short	(.L_7 - .L_6)
.L_6:
        /*0004*/ 	.word	0x00000082


	//----- nvinfo : EIATTR_KPARAM_INFO
	.align		4
.L_7:
        /*0008*/ 	.byte	0x04, 0x17
        /*000a*/ 	.short	(.L_9 - .L_8)
.L_8:
        /*000c*/ 	.word	0x00000000
        /*0010*/ 	.short	0x0003
        /*0012*/ 	.short	0x0018
        /*0014*/ 	.byte	0x00, 0xf0, 0x11, 0x00


	//----- nvinfo : EIATTR_KPARAM_INFO
	.align		4
.L_9:
        /*0018*/ 	.byte	0x04, 0x17
        /*001a*/ 	.short	(.L_11 - .L_10)
.L_10:
        /*001c*/ 	.word	0x00000000
        /*0020*/ 	.short	0x0002
        /*0022*/ 	.short	0x0010
        /*0024*/ 	.byte	0x00, 0xf5, 0x21, 0x00


	//----- nvinfo : EIATTR_KPARAM_INFO
	.align		4
.L_11:
        /*0028*/ 	.byte	0x04, 0x17
        /*002a*/ 	.short	(.L_13 - .L_12)
.L_12:
        /*002c*/ 	.word	0x00000000
        /*0030*/ 	.short	0x0001
        /*0032*/ 	.short	0x0008
        /*0034*/ 	.byte	0x00, 0xf5, 0x21, 0x00


	//----- nvinfo : EIATTR_KPARAM_INFO
	.align		4
.L_13:
        /*0038*/ 	.byte	0x04, 0x17
        /*003a*/ 	.short	(.L_15 - .L_14)
.L_14:
        /*003c*/ 	.word	0x00000000
        /*0040*/ 	.short	0x0000
        /*0042*/ 	.short	0x0000
        /*0044*/ 	.byte	0x00, 0xf5, 0x21, 0x00


	//----- nvinfo : EIATTR_SPARSE_MMA_MASK
	.align		4
.L_15:
        /*0048*/ 	.byte	0x03, 0x50
        /*004a*/ 	.short	0x0000


	//----- nvinfo : EIATTR_MAXREG_COUNT
	.align		4
        /*004c*/ 	.byte	0x03, 0x1b
        /*004e*/ 	.short	0x00ff


	//----- nvinfo : EIATTR_MERCURY_ISA_VERSION
	.align		4
        /*0050*/ 	.byte	0x03, 0x5f
        /*0052*/ 	.short	0x0101


	//----- nvinfo : EIATTR_VRC_CTA_INIT_COUNT
	.align		4
        /*0054*/ 	.byte	0x02, 0x4a
	.zero		1
	.zero		1


	//----- nvinfo : EIATTR_EXIT_INSTR_OFFSETS
	.align		4
        /*0058*/ 	.byte	0x04, 0x1c
        /*005a*/ 	.short	(.L_17 - .L_16)


	//   ....[0]....
.L_16:
        /*005c*/ 	.word	0x00000090


	//   ....[1]....
        /*0060*/ 	.word	0x000003a0


	//   ....[2]....
        /*0064*/ 	.word	0x000005d0


	//----- nvinfo : EIATTR_CRS_STACK_SIZE
	.align		4
.L_17:
        /*0068*/ 	.byte	0x04, 0x1e
        /*006a*/ 	.short	(.L_19 - .L_18)
.L_18:
        /*006c*/ 	.word	0x00000000


	//----- nvinfo : EIATTR_CBANK_PARAM_SIZE
	.align		4
.L_19:
        /*0070*/ 	.byte	0x03, 0x19
        /*0072*/ 	.short	0x001c


	//----- nvinfo : EIATTR_PARAM_CBANK
	.align		4
        /*0074*/ 	.byte	0x04, 0x0a
        /*0076*/ 	.short	(.L_21 - .L_20)
	.align		4
.L_20:
        /*0078*/ 	.word	index@(.nv.constant0._Z3addPiS_S_i)
        /*007c*/ 	.short	0x0380
        /*007e*/ 	.short	0x001c


	//----- nvinfo : EIATTR_SW_WAR
	.align		4
.L_21:
        /*0080*/ 	.byte	0x04, 0x36
        /*0082*/ 	.short	(.L_23 - .L_22)
.L_22:
        /*0084*/ 	.word	0x00000008
.L_23:


//--------------------- .nv.callgraph             --------------------------
	.section	.nv.callgraph,"",@"SHT_CUDA_CALLGRAPH"
	.align	4
	.sectionentsize	8
	.align		4
        /*0000*/ 	.word	0x00000000
	.align		4
        /*0004*/ 	.word	0xffffffff
	.align		4
        /*0008*/ 	.word	0x00000000
	.align		4
        /*000c*/ 	.word	0xfffffffe
	.align		4
        /*0010*/ 	.word	0x00000000
	.align		4
        /*0014*/ 	.word	0xfffffffd
	.align		4
        /*0018*/ 	.word	0x00000000
	.align		4
        /*001c*/ 	.word	0xfffffffc


//--------------------- .text._Z3addPiS_S_i       --------------------------
	.section	.text._Z3addPiS_S_i,"ax",@progbits
	.align	128
        .global         _Z3addPiS_S_i
        .type           _Z3addPiS_S_i,@function
        .size           _Z3addPiS_S_i,(.L_x_5 - _Z3addPiS_S_i)
        .other          _Z3addPiS_S_i,@"STO_CUDA_ENTRY STV_DEFAULT"
_Z3addPiS_S_i:
.text._Z3addPiS_S_i:
[----:B------:R-:W-:Y:S01]  /*0000*/  LDC R1, c[0x0][0x37c] ;  /* 0x0000df00ff017b82 */ /* 0x000fe20000000800 */
[----:B------:R-:W0:Y:S07]  /*0010*/  S2R R3, SR_TID.X ;  /* 0x0000000000037919 */ /* 0x000e2e0000002100 */
[----:B------:R-:W0:Y:S01]  /*0020*/  S2UR UR4, SR_CTAID.X ;  /* 0x00000000000479c3 */ /* 0x000e220000002500 */
[----:B------:R-:W1:Y:S07]  /*0030*/  LDCU UR6, c[0x0][0x398] ;  /* 0x00007300ff0677ac */ /* 0x000e6e0008000800 */
[----:B------:R-:W0:Y:S01]  /*0040*/  LDC R0, c[0x0][0x360] ;  /* 0x0000d800ff007b82 */ /* 0x000e220000000800 */
[----:B------:R-:W2:Y:S01]  /*0050*/  LDCU UR5, c[0x0][0x370] ;  /* 0x00006e00ff0577ac */ /* 0x000ea20008000800 */
[----:B0-----:R-:W-:-:S02]  /*0060*/  IMAD R3, R0, UR4, R3 ;  /* 0x0000000400037c24 */ /* 0x001fc4000f8e0203 */
[----:B--2---:R-:W-:-:S03]  /*0070*/  IMAD R0, R0, UR5, RZ ;  /* 0x0000000500007c24 */ /* 0x004fc6000f8e02ff */
[----:B-1----:R-:W-:-:S13]  /*0080*/  ISETP.GE.AND P0, PT, R3, UR6, PT ;  /* 0x0000000603007c0c */ /* 0x002fda000bf06270 */
[----:B------:R-:W-:Y:S05]  /*0090*/  @P0 EXIT ;  /* 0x000000000000094d */ /* 0x000fea0003800000 */
[----:B------:R-:W0:Y:S01]  /*00a0*/  I2F.U32.RP R8, R0 ;  /* 0x0000000000087306 */ /* 0x000e220000209000 */
[C---:B------:R-:W-:Y:S01]  /*00b0*/  IMAD.IADD R2, R0.reuse, 0x1, R3 ;  /* 0x0000000100027824 */ /* 0x040fe200078e0203 */
[----:B------:R-:W-:Y:S01]  /*00c0*/  IADD3 R9, PT, PT, RZ, -R0, RZ ;  /* 0x80000000ff097210 */ /* 0x000fe20007ffe0ff */
[----:B------:R-:W1:Y:S01]  /*00d0*/  LDCU.64 UR4, c[0x0][0x358] ;  /* 0x00006b00ff0477ac */ /* 0x000e620008000a00 */
[----:B------:R-:W-:Y:S01]  /*00e0*/  ISETP.NE.U32.AND P2, PT, R0, RZ, PT ;  /* 0x000000ff0000720c */ /* 0x000fe20003f45070 */
[----:B------:R-:W-:Y:S01]  /*00f0*/  BSSY.RECONVERGENT B0, `(.L_x_0) ;  /* 0x000002a000007945 */ /* 0x000fe20003800200 */
[C---:B------:R-:W-:Y:S02]  /*0100*/  ISETP.GE.AND P0, PT, R2.reuse, UR6, PT ;  /* 0x0000000602007c0c */ /* 0x040fe4000bf06270 */
[----:B------:R-:W-:Y:S02]  /*0110*/  VIMNMX R7, PT, PT, R2, UR6, !PT ;  /* 0x0000000602077c48 */ /* 0x000fe4000ffe0100 */
[----:B------:R-:W-:-:S04]  /*0120*/  SEL R6, RZ, 0x1, P0 ;  /* 0x00000001ff067807 */ /* 0x000fc80000000000 */
[----:B------:R-:W-:Y:S01]  /*0130*/  IADD3 R7, PT, PT, R7, -R2, -R6 ;  /* 0x8000000207077210 */ /* 0x000fe20007ffe806 */
[----:B0-----:R-:W0:Y:S02]  /*0140*/  MUFU.RCP R8, R8 ;  /* 0x0000000800087308 */ /* 0x001e240000001000 */
[----:B0-----:R-:W-:-:S06]  /*0150*/  IADD3 R4, PT, PT, R8, 0xffffffe, RZ ;  /* 0x0ffffffe08047810 */ /* 0x001fcc0007ffe0ff */
[----:B------:R0:W2:Y:S02]  /*0160*/  F2I.FTZ.U32.TRUNC.NTZ R5, R4 ;  /* 0x0000000400057305 */ /* 0x0000a4000021f000 */
[----:B0-----:R-:W-:Y:S02]  /*0170*/  HFMA2 R4, -RZ, RZ, 0, 0 ;  /* 0x00000000ff047431 */ /* 0x001fe400000001ff */
[----:B--2---:R-:W-:-:S04]  /*0180*/  IMAD R9, R9, R5, RZ ;  /* 0x0000000509097224 */ /* 0x004fc800078e02ff */
[----:B------:R-:W-:-:S06]  /*0190*/  IMAD.HI.U32 R8, R5, R9, R4 ;  /* 0x0000000905087227 */ /* 0x000fcc00078e0004 */
[----:B------:R-:W-:-:S04]  /*01a0*/  IMAD.HI.U32 R5, R8, R7, RZ ;  /* 0x0000000708057227 */ /* 0x000fc800078e00ff */
[----:B------:R-:W-:-:S04]  /*01b0*/  IMAD.MOV R2, RZ, RZ, -R5 ;  /* 0x000000ffff027224 */ /* 0x000fc800078e0a05 */
[----:B------:R-:W-:-:S05]  /*01c0*/  IMAD R7, R0, R2, R7 ;  /* 0x0000000200077224 */ /* 0x000fca00078e0207 */
[----:B------:R-:W-:-:S13]  /*01d0*/  ISETP.GE.U32.AND P0, PT, R7, R0, PT ;  /* 0x000000000700720c */ /* 0x000fda0003f06070 */
[----:B------:R-:W-:Y:S02]  /*01e0*/  @P0 IADD3 R7, PT, PT, -R0, R7, RZ ;  /* 0x0000000700070210 */ /* 0x000fe40007ffe1ff */
[----:B------:R-:W-:Y:S02]  /*01f0*/  @P0 IADD3 R5, PT, PT, R5, 0x1, RZ ;  /* 0x0000000105050810 */ /* 0x000fe40007ffe0ff */
[----:B------:R-:W-:-:S13]  /*0200*/  ISETP.GE.U32.AND P1, PT, R7, R0, PT ;  /* 0x000000000700720c */ /* 0x000fda0003f26070 */
[----:B------:R-:W-:Y:S01]  /*0210*/  @P1 VIADD R5, R5, 0x1 ;  /* 0x0000000105051836 */ /* 0x000fe20000000000 */
[----:B------:R-:W-:-:S04]  /*0220*/  @!P2 LOP3.LUT R5, RZ, R0, RZ, 0x33, !PT ;  /* 0x00000000ff05a212 */ /* 0x000fc800078e33ff */
[----:B------:R-:W-:-:S04]  /*0230*/  IADD3 R2, PT, PT, R6, R5, RZ ;  /* 0x0000000506027210 */ /* 0x000fc80007ffe0ff */
[C---:B------:R-:W-:Y:S02]  /*0240*/  LOP3.LUT R4, R2.reuse, 0x3, RZ, 0xc0, !PT ;  /* 0x0000000302047812 */ /* 0x040fe400078ec0ff */
[----:B------:R-:W-:Y:S02]  /*0250*/  ISETP.GE.U32.AND P1, PT, R2, 0x3, PT ;  /* 0x000000030200780c */ /* 0x000fe40003f26070 */
[----:B------:R-:W-:-:S13]  /*0260*/  ISETP.NE.AND P0, PT, R4, 0x3, PT ;  /* 0x000000030400780c */ /* 0x000fda0003f05270 */
[----:B-1----:R-:W-:Y:S05]  /*0270*/  @!P0 BRA `(.L_x_1) ;  /* 0x0000000000448947 */ /* 0x002fea0003800000 */
[----:B------:R-:W0:Y:S01]  /*0280*/  LDC.64 R4, c[0x0][0x390] ;  /* 0x0000e400ff047b82 */ /* 0x000e220000000a00 */
[----:B------:R-:W-:-:S04]  /*0290*/  IADD3 R2, PT, PT, R2, 0x1, RZ ;  /* 0x0000000102027810 */ /* 0x000fc80007ffe0ff */
[----:B------:R-:W-:-:S03]  /*02a0*/  LOP3.LUT R2, R2, 0x3, RZ, 0xc0, !PT ;  /* 0x0000000302027812 */ /* 0x000fc600078ec0ff */
[----:B------:R-:W1:Y:S02]  /*02b0*/  LDC.64 R6, c[0x0][0x380] ;  /* 0x0000e000ff067b82 */ /* 0x000e640000000a00 */
[----:B------:R-:W-:-:S06]  /*02c0*/  IMAD.MOV R2, RZ, RZ, -R2 ;  /* 0x000000ffff027224 */ /* 0x000fcc00078e0a02 */
[----:B------:R-:W2:Y:S02]  /*02d0*/  LDC.64 R8, c[0x0][0x388] ;  /* 0x0000e200ff087b82 */ /* 0x000ea40000000a00 */
.L_x_2:
[----:B--2---:R-:W-:-:S04]  /*02e0*/  IMAD.WIDE R12, R3, 0x4, R8 ;  /* 0x00000004030c7825 */ /* 0x004fc800078e0208 */
[C---:B-1----:R-:W-:Y:S02]  /*02f0*/  IMAD.WIDE R14, R3.reuse, 0x4, R6 ;  /* 0x00000004030e7825 */ /* 0x042fe400078e0206 */
[----:B------:R-:W2:Y:S04]  /*0300*/  LDG.E R13, desc[UR4][R12.64] ;  /* 0x000000040c0d7981 */ /* 0x000ea8000c1e1900 */
[----:B------:R-:W2:Y:S01]  /*0310*/  LDG.E R14, desc[UR4][R14.64] ;  /* 0x000000040e0e7981 */ /* 0x000ea2000c1e1900 */
[----:B0--3--:R-:W-:Y:S01]  /*0320*/  IMAD.WIDE R10, R3, 0x4, R4 ;  /* 0x00000004030a7825 */ /* 0x009fe200078e0204 */
[----:B------:R-:W-:-:S03]  /*0330*/  IADD3 R2, PT, PT, R2, 0x1, RZ ;  /* 0x0000000102027810 */ /* 0x000fc60007ffe0ff */
[----:B------:R-:W-:Y:S01]  /*0340*/  IMAD.IADD R3, R0, 0x1, R3 ;  /* 0x0000000100037824 */ /* 0x000fe200078e0203 */
[----:B------:R-:W-:Y:S02]  /*0350*/  ISETP.NE.AND P0, PT, R2, RZ, PT ;  /* 0x000000ff0200720c */ /* 0x000fe40003f05270 */
[----:B--2---:R-:W-:-:S05]  /*0360*/  IADD3 R17, PT, PT, R14, R13, RZ ;  /* 0x0000000d0e117210 */ /* 0x004fca0007ffe0ff */
[----:B------:R3:W-:Y:S06]  /*0370*/  STG.E desc[UR4][R10.64], R17 ;  /* 0x000000110a007986 */ /* 0x0007ec000c101904 */
[----:B------:R-:W-:Y:S05]  /*0380*/  @P0 BRA `(.L_x_2) ;  /* 0xfffffffc00d40947 */ /* 0x000fea000383ffff */
.L_x_1:
[----:B------:R-:W-:Y:S05]  /*0390*/  BSYNC.RECONVERGENT B0 ;  /* 0x0000000000007941 */ /* 0x000fea0003800200 */
.L_x_0:
[----:B------:R-:W-:Y:S05]  /*03a0*/  @!P1 EXIT ;  /* 0x000000000000994d */ /* 0x000fea0003800000 */
.L_x_3:
[----:B------:R-:W3:Y:S08]  /*03b0*/  LDC.64 R4, c[0x0][0x380] ;  /* 0x0000e000ff047b82 */ /* 0x000ef00000000a00 */
[----:B------:R-:W0:Y:S01]  /*03c0*/  LDC.64 R6, c[0x0][0x388] ;  /* 0x0000e200ff067b82 */ /* 0x000e220000000a00 */
[----:B---3--:R-:W-:-:S07]  /*03d0*/  IMAD.WIDE R10, R3, 0x4, R4 ;  /* 0x00000004030a7825 */ /* 0x008fce00078e0204 */
[----:B------:R-:W1:Y:S01]  /*03e0*/  LDC.64 R4, c[0x0][0x390] ;  /* 0x0000e400ff047b82 */ /* 0x000e620000000a00 */
[----:B--2---:R-:W2:Y:S01]  /*03f0*/  LDG.E R2, desc[UR4][R10.64] ;  /* 0x000000040a027981 */ /* 0x004ea2000c1e1900 */
[----:B0-----:R-:W-:-:S05]  /*0400*/  IMAD.WIDE R12, R3, 0x4, R6 ;  /* 0x00000004030c7825 */ /* 0x001fca00078e0206 */
[----:B------:R-:W2:Y:S01]  /*0410*/  LDG.E R7, desc[UR4][R12.64] ;  /* 0x000000040c077981 */ /* 0x000ea2000c1e1900 */
[----:B-1----:R-:W-:-:S04]  /*0420*/  IMAD.WIDE R16, R3, 0x4, R4 ;  /* 0x0000000403107825 */ /* 0x002fc800078e0204 */
[----:B------:R-:W-:Y:S01]  /*0430*/  IMAD.WIDE R4, R0, 0x4, R10 ;  /* 0x0000000400047825 */ /* 0x000fe200078e020a */
[----:B--2---:R-:W-:-:S03]  /*0440*/  IADD3 R19, PT, PT, R2, R7, RZ ;  /* 0x0000000702137210 */ /* 0x004fc60007ffe0ff */
[C---:B------:R-:W-:Y:S02]  /*0450*/  IMAD.WIDE R6, R0.reuse, 0x4, R12 ;  /* 0x0000000400067825 */ /* 0x040fe400078e020c */
[----:B------:R0:W-:Y:S04]  /*0460*/  STG.E desc[UR4][R16.64], R19 ;  /* 0x0000001310007986 */ /* 0x0001e8000c101904 */
[----:B------:R-:W2:Y:S04]  /*0470*/  LDG.E R2, desc[UR4][R4.64] ;  /* 0x0000000404027981 */ /* 0x000ea8000c1e1900 */
[----:B------:R-:W2:Y:S01]  /*0480*/  LDG.E R15, desc[UR4][R6.64] ;  /* 0x00000004060f7981 */ /* 0x000ea2000c1e1900 */
[----:B------:R-:W-:-:S04]  /*0490*/  IMAD.WIDE R8, R0, 0x4, R16 ;  /* 0x0000000400087825 */ /* 0x000fc800078e0210 */
[----:B------:R-:W-:-:S04]  /*04a0*/  IMAD.WIDE R10, R0, 0x4, R4 ;  /* 0x00000004000a7825 */ /* 0x000fc800078e0204 */
[----:B------:R-:W-:Y:S01]  /*04b0*/  IMAD.WIDE R12, R0, 0x4, R6 ;  /* 0x00000004000c7825 */ /* 0x000fe200078e0206 */
[----:B--2---:R-:W-:-:S05]  /*04c0*/  IADD3 R21, PT, PT, R2, R15, RZ ;  /* 0x0000000f02157210 */ /* 0x004fca0007ffe0ff */
[----:B------:R1:W-:Y:S04]  /*04d0*/  STG.E desc[UR4][R8.64], R21 ;  /* 0x0000001508007986 */ /* 0x0003e8000c101904 */
[----:B------:R-:W2:Y:S04]  /*04e0*/  LDG.E R2, desc[UR4][R10.64] ;  /* 0x000000040a027981 */ /* 0x000ea8000c1e1900 */
[----:B------:R-:W2:Y:S01]  /*04f0*/  LDG.E R23, desc[UR4][R12.64] ;  /* 0x000000040c177981 */ /* 0x000ea2000c1e1900 */
[----:B------:R-:W-:-:S04]  /*0500*/  IMAD.WIDE R14, R0, 0x4, R8 ;  /* 0x00000004000e7825 */ /* 0x000fc800078e0208 */
[----:B------:R-:W-:-:S04]  /*0510*/  IMAD.WIDE R4, R0, 0x4, R10 ;  /* 0x0000000400047825 */ /* 0x000fc800078e020a */
[----:B------:R-:W-:-:S04]  /*0520*/  IMAD.WIDE R6, R0, 0x4, R12 ;  /* 0x0000000400067825 */ /* 0x000fc800078e020c */
[----:B--2---:R-:W-:-:S05]  /*0530*/  IMAD.IADD R23, R2, 0x1, R23 ;  /* 0x0000000102177824 */ /* 0x004fca00078e0217 */
[----:B------:R2:W-:Y:S04]  /*0540*/  STG.E desc[UR4][R14.64], R23 ;  /* 0x000000170e007986 */ /* 0x0005e8000c101904 */
[----:B------:R-:W1:Y:S04]  /*0550*/  LDG.E R4, desc[UR4][R4.64] ;  /* 0x0000000404047981 */ /* 0x000e68000c1e1900 */
[----:B------:R-:W1:Y:S01]  /*0560*/  LDG.E R7, desc[UR4][R6.64] ;  /* 0x0000000406077981 */ /* 0x000e62000c1e1900 */
[C---:B0-----:R-:W-:Y:S01]  /*0570*/  IMAD.WIDE R16, R0.reuse, 0x4, R14 ;  /* 0x0000000400107825 */ /* 0x041fe200078e020e */
[----:B------:R-:W-:-:S04]  /*0580*/  LEA R3, R0, R3, 0x2 ;  /* 0x0000000300037211 */ /* 0x000fc800078e10ff */
[----:B------:R-:W-:Y:S02]  /*0590*/  ISETP.GE.AND P0, PT, R3, UR6, PT ;  /* 0x0000000603007c0c */ /* 0x000fe4000bf06270 */
[----:B-1----:R-:W-:-:S05]  /*05a0*/  IADD3 R9, PT, PT, R4, R7, RZ ;  /* 0x0000000704097210 */ /* 0x002fca0007ffe0ff */
[----:B------:R2:W-:Y:S06]  /*05b0*/  STG.E desc[UR4][R16.64], R9 ;  /* 0x0000000910007986 */ /* 0x0005ec000c101904 */
[----:B------:R-:W-:Y:S05]  /*05c0*/  @!P0 BRA `(.L_x_3) ;  /* 0xfffffffc00788947 */ /* 0x000fea000383ffff */
[----:B------:R-:W-:Y:S05]  /*05d0*/  EXIT ;  /* 0x000000000000794d */ /* 0x000fea0003800000 */
.L_x_4:
[----:B------:R-:W-:-:S00]  /*05e0*/  BRA `(.L_x_4) ;  /* 0xfffffffc00fc7947 */ /* 0x000fc0000383ffff */
[----:B------:R-:W-:-:S00]  /*05f0*/  NOP ;  /* 0x0000000000007918 */ /* 0x000fc00000000000 */
        /* <DEDUP_REMOVED lines=8> */
.L_x_5:


//--------------------- .nv.shared.reserved.0     --------------------------
	.section	.nv.shared.reserved.0,"aw",@nobits
	.weak		__nv_reservedSMEM_offset_0_alias
	.size		__nv_reservedSMEM_offset_0_alias, 0, 64
	.other		__nv_reservedSMEM_offset_0_alias,@"STO_CUDA_RESERVED_SHARED STV_DEFAULT"
__nv_reservedSMEM_offset_0_alias:
	.zero		0
	.zero		64


//--------------------- .nv.constant0._Z3addPiS_S_i --------------------------
	.section	.nv.constant0._Z3addPiS_S_i,"a",@progbits
	.sectionflags	@""
	.align	4
.nv.constant0._Z3addPiS_S_i:
	.zero		924


//--------------------- SYMBOLS --------------------------

	.type		.nv.reservedSmem.offset0,@object
	.size		.nv.reservedSmem.offset0,0x4
